	.headerflags	@"EF_CUDA_TEXMODE_UNIFIED EF_CUDA_64BIT_ADDRESS EF_CUDA_ACCELERATORS EF_CUDA_SM90 EF_CUDA_VIRTUAL_SM(EF_CUDA_SM90)"
	.elftype	@"ET_EXEC"


//--------------------- .nv.info                  --------------------------
	.section	.nv.info,"",@"SHT_CUDA_INFO"
	.align	4


	//----- nvinfo : EIATTR_REGCOUNT
	.align		4
        /*0000*/ 	.byte	0x04, 0x2f
        /*0002*/ 	.short	(.L_1 - .L_0)
	.align		4
.L_0:
        /*0004*/ 	.word	index@(triton_poi_fused_cat_1)
        /*0008*/ 	.word	0x00000010


	//----- nvinfo : EIATTR_MIN_STACK_SIZE
	.align		4
.L_1:
        /*000c*/ 	.byte	0x04, 0x12
        /*000e*/ 	.short	(.L_3 - .L_2)
	.align		4
.L_2:
        /*0010*/ 	.word	index@(triton_poi_fused_cat_1)
        /*0014*/ 	.word	0x00000000


	//----- nvinfo : EIATTR_FRAME_SIZE
	.align		4
.L_3:
        /*0018*/ 	.byte	0x04, 0x11
        /*001a*/ 	.short	(.L_5 - .L_4)
	.align		4
.L_4:
        /*001c*/ 	.word	index@(triton_poi_fused_cat_1)
        /*0020*/ 	.word	0x00000000


	//----- nvinfo : EIATTR_MIN_STACK_SIZE
	.align		4
.L_5:
        /*0024*/ 	.byte	0x04, 0x12
        /*0026*/ 	.short	(.L_7 - .L_6)
	.align		4
.L_6:
        /*0028*/ 	.word	index@(triton_poi_fused_cat_1)
        /*002c*/ 	.word	0x00000000
.L_7:


//--------------------- .nv.info.triton_poi_fused_cat_1 --------------------------
	.section	.nv.info.triton_poi_fused_cat_1,"",@"SHT_CUDA_INFO"
	.sectionflags	@""
	.align	4


	//----- nvinfo : EIATTR_CUDA_API_VERSION
	.align		4
        /*0000*/ 	.byte	0x04, 0x37
        /*0002*/ 	.short	(.L_9 - .L_8)
.L_8:
        /*0004*/ 	.word	0x0000007c


	//----- nvinfo : EIATTR_KPARAM_INFO
	.align		4
.L_9:
        /*0008*/ 	.byte	0x04, 0x17
        /*000a*/ 	.short	(.L_11 - .L_10)
.L_10:
        /*000c*/ 	.word	0x00000000
        /*0010*/ 	.short	0x0003
        /*0012*/ 	.short	0x0018
        /*0014*/ 	.byte	0x00, 0xf0, 0x11, 0x00


	//----- nvinfo : EIATTR_KPARAM_INFO
	.align		4
.L_11:
        /*0018*/ 	.byte	0x04, 0x17
        /*001a*/ 	.short	(.L_13 - .L_12)
.L_12:
        /*001c*/ 	.word	0x00000000
        /*0020*/ 	.short	0x0002
        /*0022*/ 	.short	0x0010
        /*0024*/ 	.byte	0x00, 0xf4, 0x21, 0x00


	//----- nvinfo : EIATTR_KPARAM_INFO
	.align		4
.L_13:
        /*0028*/ 	.byte	0x04, 0x17
        /*002a*/ 	.short	(.L_15 - .L_14)
.L_14:
        /*002c*/ 	.word	0x00000000
        /*0030*/ 	.short	0x0001
        /*0032*/ 	.short	0x0008
        /*0034*/ 	.byte	0x00, 0xf4, 0x21, 0x00


	//----- nvinfo : EIATTR_KPARAM_INFO
	.align		4
.L_15:
        /*0038*/ 	.byte	0x04, 0x17
        /*003a*/ 	.short	(.L_17 - .L_16)
.L_16:
        /*003c*/ 	.word	0x00000000
        /*0040*/ 	.short	0x0000
        /*0042*/ 	.short	0x0000
        /*0044*/ 	.byte	0x00, 0xf4, 0x21, 0x00


	//----- nvinfo : EIATTR_SPARSE_MMA_MASK
	.align		4
.L_17:
        /*0048*/ 	.byte	0x03, 0x50
        /*004a*/ 	.short	0x0000


	//----- nvinfo : EIATTR_MAXREG_COUNT
	.align		4
        /*004c*/ 	.byte	0x03, 0x1b
        /*004e*/ 	.short	0x00ff


	//----- nvinfo : EIATTR_EXIT_INSTR_OFFSETS
	.align		4
        /*0050*/ 	.byte	0x04, 0x1c
        /*0052*/ 	.short	(.L_19 - .L_18)


	//   ....[0]....
.L_18:
        /*0054*/ 	.word	0x00000260


	//   ....[1]....
        /*0058*/ 	.word	0x00000280


	//----- nvinfo : EIATTR_REQNTID
	.align		4
.L_19:
        /*005c*/ 	.byte	0x04, 0x10
        /*005e*/ 	.short	(.L_21 - .L_20)
.L_20:
        /*0060*/ 	.word	0x00000020
        /*0064*/ 	.word	0x00000001
        /*0068*/ 	.word	0x00000001


	//----- nvinfo : EIATTR_CBANK_PARAM_SIZE
	.align		4
.L_21:
        /*006c*/ 	.byte	0x03, 0x19
        /*006e*/ 	.short	0x001c


	//----- nvinfo : EIATTR_PARAM_CBANK
	.align		4
        /*0070*/ 	.byte	0x04, 0x0a
        /*0072*/ 	.short	(.L_23 - .L_22)
	.align		4
.L_22:
        /*0074*/ 	.word	index@(.nv.constant0.triton_poi_fused_cat_1)
        /*0078*/ 	.short	0x0210
        /*007a*/ 	.short	0x001c


	//----- nvinfo : EIATTR_SW_WAR
	.align		4
.L_23:
        /*007c*/ 	.byte	0x04, 0x36
        /*007e*/ 	.short	(.L_25 - .L_24)
.L_24:
        /*0080*/ 	.word	0x00000008
.L_25:


//--------------------- .nv.callgraph             --------------------------
	.section	.nv.callgraph,"",@"SHT_CUDA_CALLGRAPH"
	.align	4
	.sectionentsize	8
	.align		4
        /*0000*/ 	.word	0x00000000
	.align		4
        /*0004*/ 	.word	0xffffffff
	.align		4
        /*0008*/ 	.word	0x00000000
	.align		4
        /*000c*/ 	.word	0xfffffffe
	.align		4
        /*0010*/ 	.word	0x00000000
	.align		4
        /*0014*/ 	.word	0xfffffffd
	.align		4
        /*0018*/ 	.word	0x00000000
	.align		4
        /*001c*/ 	.word	0xfffffffc


//--------------------- .text.triton_poi_fused_cat_1 --------------------------
	.section	.text.triton_poi_fused_cat_1,"ax",@progbits
	.align	128
        .global         triton_poi_fused_cat_1
        .type           triton_poi_fused_cat_1,@function
        .size           triton_poi_fused_cat_1,(.L_x_1 - triton_poi_fused_cat_1)
        .other          triton_poi_fused_cat_1,@"STO_CUDA_ENTRY STV_DEFAULT"
triton_poi_fused_cat_1:
.text.triton_poi_fused_cat_1:
[----:B------:R-:W0:Y:S02]  /*0000*/  LDC R1, c[0x0][0x28] ;  /* 0x00000a00ff017b82 */ /* 0x000e240000000800 */
[----:B------:R-:W1:Y:S01]  /*0010*/  S2R R0, SR_TID.X ;  /* 0x0000000000007919 */ /* 0x000e620000002100 */
[----:B------:R-:W2:Y:S01]  /*0020*/  LDC.64 R2, c[0x0][0x210] ;  /* 0x00008400ff027b82 */ /* 0x000ea20000000a00 */
[----:B------:R-:W-:Y:S01]  /*0030*/  CS2R R12, SRZ ;  /* 0x00000000000c7805 */ /* 0x000fe2000001ff00 */
[----:B------:R-:W-:Y:S01]  /*0040*/  ULDC.64 UR4, c[0x0][0x208] ;  /* 0x0000820000047ab9 */ /* 0x000fe20000000a00 */
[----:B------:R-:W3:Y:S05]  /*0050*/  S2R R11, SR_CTAID.X ;  /* 0x00000000000b7919 */ /* 0x000eea0000002500 */
[----:B------:R-:W4:Y:S01]  /*0060*/  LDC.64 R4, c[0x0][0x218] ;  /* 0x00008600ff047b82 */ /* 0x000f220000000a00 */
[----:B-1----:R-:W-:Y:S01]  /*0070*/  IMAD.SHL.U32 R0, R0, 0x2, RZ ;  /* 0x0000000200007824 */ /* 0x002fe200078e00ff */
[----:B---3--:R-:W-:-:S04]  /*0080*/  SHF.R.S32.HI R8, RZ, 0x19, R11 ;  /* 0x00000019ff087819 */ /* 0x008fc8000001140b */
[----:B------:R-:W-:Y:S02]  /*0090*/  LOP3.LUT R0, R0, 0x3e, RZ, 0xc0, !PT ;  /* 0x0000003e00007812 */ /* 0x000fe400078ec0ff */
[----:B------:R-:W-:-:S03]  /*00a0*/  SGXT R8, R8, 0x1 ;  /* 0x000000010808781a */ /* 0x000fc60000000200 */
[----:B------:R-:W-:Y:S01]  /*00b0*/  IMAD R9, R11, 0x40, R0 ;  /* 0x000000400b097824 */ /* 0x000fe200078e0200 */
[----:B------:R-:W-:-:S04]  /*00c0*/  CS2R R10, SRZ ;  /* 0x00000000000a7805 */ /* 0x000fc8000001ff00 */
[----:B------:R-:W-:Y:S02]  /*00d0*/  SHF.R.S32.HI R0, RZ, 0x1f, R9 ;  /* 0x0000001fff007819 */ /* 0x000fe40000011409 */
[-C--:B------:R-:W-:Y:S02]  /*00e0*/  LEA.HI R8, R8, R9.reuse, RZ, 0x4 ;  /* 0x0000000908087211 */ /* 0x080fe400078f20ff */
[----:B------:R-:W-:Y:S02]  /*00f0*/  LEA.HI R0, R0, R9, RZ, 0x3 ;  /* 0x0000000900007211 */ /* 0x000fe400078f18ff */
[----:B------:R-:W-:Y:S02]  /*0100*/  ISETP.GE.AND P2, PT, R9, 0x30, PT ;  /* 0x000000300900780c */ /* 0x000fe40003f46270 */
[----:B------:R-:W-:-:S04]  /*0110*/  SHF.R.S32.HI R7, RZ, 0x3, R0 ;  /* 0x00000003ff077819 */ /* 0x000fc80000011400 */
[C---:B------:R-:W-:Y:S02]  /*0120*/  LEA.HI R6, R0.reuse, R7, RZ, 0x1 ;  /* 0x0000000700067211 */ /* 0x040fe400078f08ff */
[----:B------:R-:W-:Y:S02]  /*0130*/  LOP3.LUT R0, R0, 0xfffffff8, RZ, 0xc0, !PT ;  /* 0xfffffff800007812 */ /* 0x000fe400078ec0ff */
[----:B------:R-:W-:-:S03]  /*0140*/  LOP3.LUT R6, R6, 0xfffffffe, RZ, 0xc0, !PT ;  /* 0xfffffffe06067812 */ /* 0x000fc600078ec0ff */
[----:B------:R-:W-:Y:S02]  /*0150*/  IMAD.IADD R0, R9, 0x1, -R0 ;  /* 0x0000000109007824 */ /* 0x000fe400078e0a00 */
[----:B------:R-:W-:Y:S01]  /*0160*/  IMAD.IADD R6, R7, 0x1, -R6 ;  /* 0x0000000107067824 */ /* 0x000fe200078e0a06 */
[----:B------:R-:W-:-:S04]  /*0170*/  SHF.R.S32.HI R7, RZ, 0x4, R8 ;  /* 0x00000004ff077819 */ /* 0x000fc80000011408 */
[C---:B------:R-:W-:Y:S01]  /*0180*/  ISETP.GE.AND P3, PT, R6.reuse, 0x1, PT ;  /* 0x000000010600780c */ /* 0x040fe20003f66270 */
[----:B------:R-:W-:Y:S01]  /*0190*/  IMAD R7, R7, 0x8, R0 ;  /* 0x0000000807077824 */ /* 0x000fe200078e0200 */
[----:B------:R-:W-:Y:S02]  /*01a0*/  ISETP.GT.AND P1, PT, R6, RZ, !P2 ;  /* 0x000000ff0600720c */ /* 0x000fe40005724270 */
[----:B------:R-:W-:Y:S01]  /*01b0*/  ISETP.LT.AND P0, PT, R9, 0x30, !P3 ;  /* 0x000000300900780c */ /* 0x000fe20005f01270 */
[----:B--2---:R-:W-:-:S04]  /*01c0*/  IMAD.WIDE R2, R7, 0x4, R2 ;  /* 0x0000000407027825 */ /* 0x004fc800078e0202 */
[----:B----4-:R-:W-:Y:S02]  /*01d0*/  IMAD.WIDE R4, R7, 0x4, R4 ;  /* 0x0000000407047825 */ /* 0x010fe400078e0204 */
[----:B------:R-:W1:Y:S04]  /*01e0*/  LDC.64 R6, c[0x0][0x220] ;  /* 0x00008800ff067b82 */ /* 0x000e680000000a00 */
[----:B------:R-:W2:Y:S04]  /*01f0*/  @P1 LDG.E.EL.64 R12, desc[UR4][R4.64] ;  /* 0x00000004040c1981 */ /* 0x000ea8000c2e1b00 */
[----:B------:R-:W3:Y:S01]  /*0200*/  @P0 LDG.E.EL.64 R10, desc[UR4][R2.64] ;  /* 0x00000004020a0981 */ /* 0x000ee2000c2e1b00 */
[----:B-1----:R-:W-:Y:S01]  /*0210*/  IMAD.WIDE R6, R9, 0x4, R6 ;  /* 0x0000000409067825 */ /* 0x002fe200078e0206 */
[----:B---3--:R-:W-:-:S02]  /*0220*/  SEL R10, R10, RZ, P0 ;  /* 0x000000ff0a0a7207 */ /* 0x008fc40000000000 */
[----:B------:R-:W-:Y:S02]  /*0230*/  SEL R11, R11, RZ, P0 ;  /* 0x000000ff0b0b7207 */ /* 0x000fe40000000000 */
[----:B--2---:R-:W-:Y:S02]  /*0240*/  @P3 SEL R10, R12, RZ, P1 ;  /* 0x000000ff0c0a3207 */ /* 0x004fe40000800000 */
[----:B------:R-:W-:Y:S01]  /*0250*/  @P3 SEL R11, R13, RZ, P1 ;  /* 0x000000ff0d0b3207 */ /* 0x000fe20000800000 */
[----:B------:R-:W-:Y:S06]  /*0260*/  @P2 EXIT ;  /* 0x000000000000294d */ /* 0x000fec0003800000 */
[----:B------:R-:W-:Y:S01]  /*0270*/  STG.E.64 desc[UR4][R6.64], R10 ;  /* 0x0000000a06007986 */ /* 0x000fe2000c101b04 */
[----:B------:R-:W-:Y:S05]  /*0280*/  EXIT ;  /* 0x000000000000794d */ /* 0x000fea0003800000 */
.L_x_0:
[----:B------:R-:W-:-:S00]  /*0290*/  BRA `(.L_x_0) ;  /* 0xfffffffc00fc7947 */ /* 0x000fc0000383ffff */
[----:B------:R-:W-:-:S00]  /*02a0*/  NOP ;  /* 0x0000000000007918 */ /* 0x000fc00000000000 */
        /* <DEDUP_REMOVED lines=13> */
.L_x_1:


//--------------------- .nv.constant0.triton_poi_fused_cat_1 --------------------------
	.section	.nv.constant0.triton_poi_fused_cat_1,"a",@progbits
	.sectionflags	@""
	.align	4
.nv.constant0.triton_poi_fused_cat_1:
	.zero		556
